//
// Generated by NVIDIA NVVM Compiler
//
// Compiler Build ID: CL-36424714
// Cuda compilation tools, release 13.0, V13.0.88
// Based on NVVM 20.0.0
//

.version 9.0
.target sm_100
.address_size 64

	// .globl	_Z11edge_bc_bfsiP7cuGraphP8cuBCData

.visible .entry _Z11edge_bc_bfsiP7cuGraphP8cuBCData(
	.param .u32 _Z11edge_bc_bfsiP7cuGraphP8cuBCData_param_0,
	.param .u64 .ptr .align 1 _Z11edge_bc_bfsiP7cuGraphP8cuBCData_param_1,
	.param .u64 .ptr .align 1 _Z11edge_bc_bfsiP7cuGraphP8cuBCData_param_2
)
{


	ret;

}


// ===== COMPILED SASS (sm_100) =====

	.target	sm_100

	.elftype	@"ET_EXEC"


//--------------------- .note.nv.tkinfo           --------------------------
	.section	.note.nv.tkinfo,"",@"SHT_NOTE"
	.sectionflags	@"SHF_NOTE_NV_TKINFO"
	.tkinfo
        /*0018*/ 	.word	0x00000002
        /*0030*/ 	.string	""
        /*0030*/ 	.string	"ptxas"
        /*0030*/ 	.string	"Cuda compilation tools, release 13.0, V13.0.88"
        /*0030*/ 	.string	"Build cuda_13.0.r13.0/compiler.36424714_0"
        /*0030*/ 	.string	"-arch sm_100 -m 64 "



//--------------------- .note.nv.cuinfo           --------------------------
	.section	.note.nv.cuinfo,"",@"SHT_NOTE"
	.sectionflags	@"SHF_NOTE_NV_CUINFO"
        /*0018*/ 	.short	0x0002
        /*001a*/ 	.short	0x0064
        /*001c*/ 	.short	0x0082
	.zero		2


//--------------------- .nv.info                  --------------------------
	.section	.nv.info,"",@"SHT_CUDA_INFO"
	.align	4


	//----- nvinfo : EIATTR_REGCOUNT
	.align		4
        /*0000*/ 	.byte	0x04, 0x2f
        /*0002*/ 	.short	(.L_1 - .L_0)
	.align		4
.L_0:
        /*0004*/ 	.word	index@(_Z11edge_bc_bfsiP7cuGraphP8cuBCData)
        /*0008*/ 	.word	0x00000004


	//----- nvinfo : EIATTR_FRAME_SIZE
	.align		4
.L_1:
        /*000c*/ 	.byte	0x04, 0x11
        /*000e*/ 	.short	(.L_3 - .L_2)
	.align		4
.L_2:
        /*0010*/ 	.word	index@(_Z11edge_bc_bfsiP7cuGraphP8cuBCData)
        /*0014*/ 	.word	0x00000000


	//----- nvinfo : EIATTR_MIN_STACK_SIZE
	.align		4
.L_3:
        /*0018*/ 	.byte	0x04, 0x12
        /*001a*/ 	.short	(.L_5 - .L_4)
	.align		4
.L_4:
        /*001c*/ 	.word	index@(_Z11edge_bc_bfsiP7cuGraphP8cuBCData)
        /*0020*/ 	.word	0x00000000
.L_5:


//--------------------- .nv.compat                --------------------------
	.section	.nv.compat,"",@"SHT_CUDA_COMPAT_INFO"
	.align	4
        /*0000*/ 	.byte	0x02, 0x09, 0x00, 0x00, 0x02, 0x02, 0x01, 0x00, 0x02, 0x05, 0x05, 0x00, 0x03, 0x07, 0x01, 0x01
        /*0010*/ 	.byte	0x02, 0x03, 0x00, 0x00, 0x02, 0x06, 0x01, 0x00, 0x04, 0x0b, 0x08, 0x00, 0x09, 0x00, 0x00, 0x00
        /*0020*/ 	.byte	0x00, 0x00, 0x00, 0x00


//--------------------- .nv.info._Z11edge_bc_bfsiP7cuGraphP8cuBCData --------------------------
	.section	.nv.info._Z11edge_bc_bfsiP7cuGraphP8cuBCData,"",@"SHT_CUDA_INFO"
	.sectionflags	@""
	.align	4


	//----- nvinfo : EIATTR_CUDA_API_VERSION
	.align		4
        /*0000*/ 	.byte	0x04, 0x37
        /*0002*/ 	.short	(.L_7 - .L_6)
.L_6:
        /*0004*/ 	.word	0x00000082


	//----- nvinfo : EIATTR_KPARAM_INFO
	.align		4
.L_7:
        /*0008*/ 	.byte	0x04, 0x17
        /*000a*/ 	.short	(.L_9 - .L_8)
.L_8:
        /*000c*/ 	.word	0x00000000
        /*0010*/ 	.short	0x0002
        /*0012*/ 	.short	0x0010
        /*0014*/ 	.byte	0x00, 0xf5, 0x21, 0x00


	//----- nvinfo : EIATTR_KPARAM_INFO
	.align		4
.L_9:
        /*0018*/ 	.byte	0x04, 0x17
        /*001a*/ 	.short	(.L_11 - .L_10)
.L_10:
        /*001c*/ 	.word	0x00000000
        /*0020*/ 	.short	0x0001
        /*0022*/ 	.short	0x0008
        /*0024*/ 	.byte	0x00, 0xf5, 0x21, 0x00


	//----- nvinfo : EIATTR_KPARAM_INFO
	.align		4
.L_11:
        /*0028*/ 	.byte	0x04, 0x17
        /*002a*/ 	.short	(.L_13 - .L_12)
.L_12:
        /*002c*/ 	.word	0x00000000
        /*0030*/ 	.short	0x0000
        /*0032*/ 	.short	0x0000
        /*0034*/ 	.byte	0x00, 0xf0, 0x11, 0x00


	//----- nvinfo : EIATTR_SPARSE_MMA_MASK
	.align		4
.L_13:
        /*0038*/ 	.byte	0x03, 0x50
        /*003a*/ 	.short	0x0000


	//----- nvinfo : EIATTR_MAXREG_COUNT
	.align		4
        /*003c*/ 	.byte	0x03, 0x1b
        /*003e*/ 	.short	0x00ff


	//----- nvinfo : EIATTR_MERCURY_ISA_VERSION
	.align		4
        /*0040*/ 	.byte	0x03, 0x5f
        /*0042*/ 	.short	0x0101


	//----- nvinfo : EIATTR_VRC_CTA_INIT_COUNT
	.align		4
        /*0044*/ 	.byte	0x02, 0x4a
	.zero		1
	.zero		1


	//----- nvinfo : EIATTR_EXIT_INSTR_OFFSETS
	.align		4
        /*0048*/ 	.byte	0x04, 0x1c
        /*004a*/ 	.short	(.L_15 - .L_14)


	//   ....[0]....
.L_14:
        /*004c*/ 	.word	0x00000010


	//----- nvinfo : EIATTR_CBANK_PARAM_SIZE
	.align		4
.L_15:
        /*0050*/ 	.byte	0x03, 0x19
        /*0052*/ 	.short	0x0018


	//----- nvinfo : EIATTR_PARAM_CBANK
	.align		4
        /*0054*/ 	.byte	0x04, 0x0a
        /*0056*/ 	.short	(.L_17 - .L_16)
	.align		4
.L_16:
        /*0058*/ 	.word	index@(.nv.constant0._Z11edge_bc_bfsiP7cuGraphP8cuBCData)
        /*005c*/ 	.short	0x0380
        /*005e*/ 	.short	0x0018


	//----- nvinfo : EIATTR_SW_WAR
	.align		4
.L_17:
        /*0060*/ 	.byte	0x04, 0x36
        /*0062*/ 	.short	(.L_19 - .L_18)
.L_18:
        /*0064*/ 	.word	0x00000008
.L_19:


//--------------------- .nv.callgraph             --------------------------
	.section	.nv.callgraph,"",@"SHT_CUDA_CALLGRAPH"
	.align	4
	.sectionentsize	8
	.align		4
        /*0000*/ 	.word	0x00000000
	.align		4
        /*0004*/ 	.word	0xffffffff
	.align		4
        /*0008*/ 	.word	0x00000000
	.align		4
        /*000c*/ 	.word	0xfffffffe
	.align		4
        /*0010*/ 	.word	0x00000000
	.align		4
        /*0014*/ 	.word	0xfffffffd
	.align		4
        /*0018*/ 	.word	0x00000000
	.align		4
        /*001c*/ 	.word	0xfffffffc


//--------------------- .text._Z11edge_bc_bfsiP7cuGraphP8cuBCData --------------------------
	.section	.text._Z11edge_bc_bfsiP7cuGraphP8cuBCData,"ax",@progbits
	.align	128
        .global         _Z11edge_bc_bfsiP7cuGraphP8cuBCData
        .type           _Z11edge_bc_bfsiP7cuGraphP8cuBCData,@function
        .size           _Z11edge_bc_bfsiP7cuGraphP8cuBCData,(.L_x_1 - _Z11edge_bc_bfsiP7cuGraphP8cuBCData)
        .other          _Z11edge_bc_bfsiP7cuGraphP8cuBCData,@"STO_CUDA_ENTRY STV_DEFAULT"
_Z11edge_bc_bfsiP7cuGraphP8cuBCData:
.text._Z11edge_bc_bfsiP7cuGraphP8cuBCData:
[----:B------:R-:W-:Y:S01]  /*0000*/  LDC R1, c[0x0][0x37c] ;  /* 0x0000df00ff017b82 */ /* 0x000fe20000000800 */
[----:B------:R-:W-:Y:S05]  /*0010*/  EXIT ;  /* 0x000000000000794d */ /* 0x000fea0003800000 */
.L_x_0:
[----:B------:R-:W-:-:S00]  /*0020*/  BRA `(.L_x_0) ;  /* 0xfffffffc00fc7947 */ /* 0x000fc0000383ffff */
[----:B------:R-:W-:-:S00]  /*0030*/  NOP ;  /* 0x0000000000007918 */ /* 0x000fc00000000000 */
        /* <DEDUP_REMOVED lines=12> */
.L_x_1:


//--------------------- .nv.shared.reserved.0     --------------------------
	.section	.nv.shared.reserved.0,"aw",@nobits
	.weak		__nv_reservedSMEM_offset_0_alias
	.size		__nv_reservedSMEM_offset_0_alias, 0, 64
	.other		__nv_reservedSMEM_offset_0_alias,@"STO_CUDA_RESERVED_SHARED STV_DEFAULT"
__nv_reservedSMEM_offset_0_alias:
	.zero		0
	.zero		64


//--------------------- .nv.constant0._Z11edge_bc_bfsiP7cuGraphP8cuBCData --------------------------
	.section	.nv.constant0._Z11edge_bc_bfsiP7cuGraphP8cuBCData,"a",@progbits
	.sectionflags	@""
	.align	4
.nv.constant0._Z11edge_bc_bfsiP7cuGraphP8cuBCData:
	.zero		920


//--------------------- SYMBOLS --------------------------

	.type		.nv.reservedSmem.offset0,@object
	.size		.nv.reservedSmem.offset0,0x4
